//
// Generated by NVIDIA NVVM Compiler
//
// Compiler Build ID: CL-36424714
// Cuda compilation tools, release 13.0, V13.0.88
// Based on NVVM 20.0.0
//

.version 9.0
.target sm_100
.address_size 64

	// .globl	matrixMul
// _ZZ9matrixMulE8shared_A has been demoted
// _ZZ9matrixMulE8shared_B has been demoted

.visible .entry matrixMul(
	.param .u64 .ptr .align 1 matrixMul_param_0,
	.param .u64 .ptr .align 1 matrixMul_param_1,
	.param .u64 .ptr .align 1 matrixMul_param_2,
	.param .u32 matrixMul_param_3
)
{
	.reg .pred 	%p<8>;
	.reg .b32 	%r<42>;
	.reg .b32 	%f<63>;
	.reg .b64 	%rd<13>;
	// demoted variable
	.shared .align 4 .b8 _ZZ9matrixMulE8shared_A[1024];
	// demoted variable
	.shared .align 4 .b8 _ZZ9matrixMulE8shared_B[1024];
	ld.param.u64 	%rd3, [matrixMul_param_0];
	ld.param.u64 	%rd4, [matrixMul_param_1];
	ld.param.u64 	%rd5, [matrixMul_param_2];
	ld.param.u32 	%r23, [matrixMul_param_3];
	mov.u32 	%r24, %ctaid.y;
	mov.u32 	%r25, %ntid.y;
	mov.u32 	%r39, %tid.y;
	mad.lo.s32 	%r2, %r24, %r25, %r39;
	mov.u32 	%r26, %ctaid.x;
	mov.u32 	%r27, %ntid.x;
	mov.u32 	%r37, %tid.x;
	mad.lo.s32 	%r4, %r26, %r27, %r37;
	setp.lt.s32 	%p1, %r23, 1;
	mov.f32 	%f62, 0f00000000;
	@%p1 bra 	$L__BB0_7;
	add.s32 	%r28, %r23, 15;
	shr.u32 	%r29, %r28, 4;
	shl.b32 	%r30, %r39, 6;
	mov.u32 	%r31, _ZZ9matrixMulE8shared_A;
	add.s32 	%r5, %r31, %r30;
	shl.b32 	%r32, %r37, 2;
	add.s32 	%r6, %r5, %r32;
	mov.u32 	%r33, _ZZ9matrixMulE8shared_B;
	add.s32 	%r8, %r33, %r32;
	add.s32 	%r7, %r8, %r30;
	neg.s32 	%r41, %r29;
	mad.lo.s32 	%r40, %r39, %r23, %r4;
	shl.b32 	%r11, %r23, 4;
	mad.lo.s32 	%r38, %r23, %r2, %r37;
	cvta.to.global.u64 	%rd1, %rd3;
	cvta.to.global.u64 	%rd2, %rd4;
	mov.f32 	%f62, 0f00000000;
$L__BB0_2:
	max.u32 	%r34, %r37, %r2;
	setp.ge.u32 	%p2, %r34, %r23;
	mov.f32 	%f60, 0f00000000;
	@%p2 bra 	$L__BB0_4;
	mul.wide.u32 	%rd6, %r38, 4;
	add.s64 	%rd7, %rd1, %rd6;
	ld.global.f32 	%f60, [%rd7];
$L__BB0_4:
	setp.ge.s32 	%p3, %r4, %r23;
	st.shared.f32 	[%r6], %f60;
	setp.ge.u32 	%p4, %r39, %r23;
	mov.f32 	%f61, 0f00000000;
	or.pred  	%p5, %p3, %p4;
	@%p5 bra 	$L__BB0_6;
	mul.wide.u32 	%rd8, %r40, 4;
	add.s64 	%rd9, %rd2, %rd8;
	ld.global.f32 	%f61, [%rd9];
$L__BB0_6:
	st.shared.f32 	[%r7], %f61;
	bar.sync 	0;
	ld.shared.f32 	%f12, [%r5];
	ld.shared.f32 	%f13, [%r8];
	fma.rn.f32 	%f14, %f12, %f13, %f62;
	ld.shared.f32 	%f15, [%r5+4];
	ld.shared.f32 	%f16, [%r8+64];
	fma.rn.f32 	%f17, %f15, %f16, %f14;
	ld.shared.f32 	%f18, [%r5+8];
	ld.shared.f32 	%f19, [%r8+128];
	fma.rn.f32 	%f20, %f18, %f19, %f17;
	ld.shared.f32 	%f21, [%r5+12];
	ld.shared.f32 	%f22, [%r8+192];
	fma.rn.f32 	%f23, %f21, %f22, %f20;
	ld.shared.f32 	%f24, [%r5+16];
	ld.shared.f32 	%f25, [%r8+256];
	fma.rn.f32 	%f26, %f24, %f25, %f23;
	ld.shared.f32 	%f27, [%r5+20];
	ld.shared.f32 	%f28, [%r8+320];
	fma.rn.f32 	%f29, %f27, %f28, %f26;
	ld.shared.f32 	%f30, [%r5+24];
	ld.shared.f32 	%f31, [%r8+384];
	fma.rn.f32 	%f32, %f30, %f31, %f29;
	ld.shared.f32 	%f33, [%r5+28];
	ld.shared.f32 	%f34, [%r8+448];
	fma.rn.f32 	%f35, %f33, %f34, %f32;
	ld.shared.f32 	%f36, [%r5+32];
	ld.shared.f32 	%f37, [%r8+512];
	fma.rn.f32 	%f38, %f36, %f37, %f35;
	ld.shared.f32 	%f39, [%r5+36];
	ld.shared.f32 	%f40, [%r8+576];
	fma.rn.f32 	%f41, %f39, %f40, %f38;
	ld.shared.f32 	%f42, [%r5+40];
	ld.shared.f32 	%f43, [%r8+640];
	fma.rn.f32 	%f44, %f42, %f43, %f41;
	ld.shared.f32 	%f45, [%r5+44];
	ld.shared.f32 	%f46, [%r8+704];
	fma.rn.f32 	%f47, %f45, %f46, %f44;
	ld.shared.f32 	%f48, [%r5+48];
	ld.shared.f32 	%f49, [%r8+768];
	fma.rn.f32 	%f50, %f48, %f49, %f47;
	ld.shared.f32 	%f51, [%r5+52];
	ld.shared.f32 	%f52, [%r8+832];
	fma.rn.f32 	%f53, %f51, %f52, %f50;
	ld.shared.f32 	%f54, [%r5+56];
	ld.shared.f32 	%f55, [%r8+896];
	fma.rn.f32 	%f56, %f54, %f55, %f53;
	ld.shared.f32 	%f57, [%r5+60];
	ld.shared.f32 	%f58, [%r8+960];
	fma.rn.f32 	%f62, %f57, %f58, %f56;
	bar.sync 	0;
	add.s32 	%r41, %r41, 1;
	setp.ne.s32 	%p6, %r41, 0;
	add.s32 	%r40, %r40, %r11;
	add.s32 	%r39, %r39, 16;
	add.s32 	%r38, %r38, 16;
	add.s32 	%r37, %r37, 16;
	@%p6 bra 	$L__BB0_2;
$L__BB0_7:
	max.s32 	%r35, %r2, %r4;
	setp.ge.s32 	%p7, %r35, %r23;
	@%p7 bra 	$L__BB0_9;
	mad.lo.s32 	%r36, %r23, %r2, %r4;
	cvta.to.global.u64 	%rd10, %rd5;
	mul.wide.s32 	%rd11, %r36, 4;
	add.s64 	%rd12, %rd10, %rd11;
	st.global.f32 	[%rd12], %f62;
$L__BB0_9:
	ret;

}


// ===== COMPILED SASS (sm_100) =====

	.target	sm_100

	.elftype	@"ET_EXEC"


//--------------------- .note.nv.tkinfo           --------------------------
	.section	.note.nv.tkinfo,"",@"SHT_NOTE"
	.sectionflags	@"SHF_NOTE_NV_TKINFO"
	.tkinfo
        /*0018*/ 	.word	0x00000002
        /*0030*/ 	.string	""
        /*0030*/ 	.string	"ptxas"
        /*0030*/ 	.string	"Cuda compilation tools, release 13.0, V13.0.88"
        /*0030*/ 	.string	"Build cuda_13.0.r13.0/compiler.36424714_0"
        /*0030*/ 	.string	"-arch sm_100 -m 64 "



//--------------------- .note.nv.cuinfo           --------------------------
	.section	.note.nv.cuinfo,"",@"SHT_NOTE"
	.sectionflags	@"SHF_NOTE_NV_CUINFO"
        /*0018*/ 	.short	0x0002
        /*001a*/ 	.short	0x0064
        /*001c*/ 	.short	0x0082
	.zero		2


//--------------------- .nv.info                  --------------------------
	.section	.nv.info,"",@"SHT_CUDA_INFO"
	.align	4


	//----- nvinfo : EIATTR_REGCOUNT
	.align		4
        /*0000*/ 	.byte	0x04, 0x2f
        /*0002*/ 	.short	(.L_1 - .L_0)
	.align		4
.L_0:
        /*0004*/ 	.word	index@(matrixMul)
        /*0008*/ 	.word	0x00000020


	//----- nvinfo : EIATTR_FRAME_SIZE
	.align		4
.L_1:
        /*000c*/ 	.byte	0x04, 0x11
        /*000e*/ 	.short	(.L_3 - .L_2)
	.align		4
.L_2:
        /*0010*/ 	.word	index@(matrixMul)
        /*0014*/ 	.word	0x00000000


	//----- nvinfo : EIATTR_MIN_STACK_SIZE
	.align		4
.L_3:
        /*0018*/ 	.byte	0x04, 0x12
        /*001a*/ 	.short	(.L_5 - .L_4)
	.align		4
.L_4:
        /*001c*/ 	.word	index@(matrixMul)
        /*0020*/ 	.word	0x00000000
.L_5:


//--------------------- .nv.compat                --------------------------
	.section	.nv.compat,"",@"SHT_CUDA_COMPAT_INFO"
	.align	4
        /*0000*/ 	.byte	0x02, 0x09, 0x00, 0x00, 0x02, 0x02, 0x01, 0x00, 0x02, 0x05, 0x05, 0x00, 0x03, 0x07, 0x01, 0x01
        /*0010*/ 	.byte	0x02, 0x03, 0x00, 0x00, 0x02, 0x06, 0x01, 0x00, 0x04, 0x0b, 0x08, 0x00, 0x09, 0x00, 0x00, 0x00
        /*0020*/ 	.byte	0x00, 0x00, 0x00, 0x00


//--------------------- .nv.info.matrixMul        --------------------------
	.section	.nv.info.matrixMul,"",@"SHT_CUDA_INFO"
	.sectionflags	@""
	.align	4


	//----- nvinfo : EIATTR_CUDA_API_VERSION
	.align		4
        /*0000*/ 	.byte	0x04, 0x37
        /*0002*/ 	.short	(.L_7 - .L_6)
.L_6:
        /*0004*/ 	.word	0x00000082


	//----- nvinfo : EIATTR_KPARAM_INFO
	.align		4
.L_7:
        /*0008*/ 	.byte	0x04, 0x17
        /*000a*/ 	.short	(.L_9 - .L_8)
.L_8:
        /*000c*/ 	.word	0x00000000
        /*0010*/ 	.short	0x0003
        /*0012*/ 	.short	0x0018
        /*0014*/ 	.byte	0x00, 0xf0, 0x11, 0x00


	//----- nvinfo : EIATTR_KPARAM_INFO
	.align		4
.L_9:
        /*0018*/ 	.byte	0x04, 0x17
        /*001a*/ 	.short	(.L_11 - .L_10)
.L_10:
        /*001c*/ 	.word	0x00000000
        /*0020*/ 	.short	0x0002
        /*0022*/ 	.short	0x0010
        /*0024*/ 	.byte	0x00, 0xf5, 0x21, 0x00


	//----- nvinfo : EIATTR_KPARAM_INFO
	.align		4
.L_11:
        /*0028*/ 	.byte	0x04, 0x17
        /*002a*/ 	.short	(.L_13 - .L_12)
.L_12:
        /*002c*/ 	.word	0x00000000
        /*0030*/ 	.short	0x0001
        /*0032*/ 	.short	0x0008
        /*0034*/ 	.byte	0x00, 0xf5, 0x21, 0x00


	//----- nvinfo : EIATTR_KPARAM_INFO
	.align		4
.L_13:
        /*0038*/ 	.byte	0x04, 0x17
        /*003a*/ 	.short	(.L_15 - .L_14)
.L_14:
        /*003c*/ 	.word	0x00000000
        /*0040*/ 	.short	0x0000
        /*0042*/ 	.short	0x0000
        /*0044*/ 	.byte	0x00, 0xf5, 0x21, 0x00


	//----- nvinfo : EIATTR_SPARSE_MMA_MASK
	.align		4
.L_15:
        /*0048*/ 	.byte	0x03, 0x50
        /*004a*/ 	.short	0x0000


	//----- nvinfo : EIATTR_MAXREG_COUNT
	.align		4
        /*004c*/ 	.byte	0x03, 0x1b
        /*004e*/ 	.short	0x00ff


	//----- nvinfo : EIATTR_NUM_BARRIERS
	.align		4
        /*0050*/ 	.byte	0x02, 0x4c
        /*0052*/ 	.byte	0x01
	.zero		1


	//----- nvinfo : EIATTR_MERCURY_ISA_VERSION
	.align		4
        /*0054*/ 	.byte	0x03, 0x5f
        /*0056*/ 	.short	0x0101


	//----- nvinfo : EIATTR_VRC_CTA_INIT_COUNT
	.align		4
        /*0058*/ 	.byte	0x02, 0x4a
	.zero		1
	.zero		1


	//----- nvinfo : EIATTR_EXIT_INSTR_OFFSETS
	.align		4
        /*005c*/ 	.byte	0x04, 0x1c
        /*005e*/ 	.short	(.L_17 - .L_16)


	//   ....[0]....
.L_16:
        /*0060*/ 	.word	0x000005d0


	//   ....[1]....
        /*0064*/ 	.word	0x00000620


	//----- nvinfo : EIATTR_CBANK_PARAM_SIZE
	.align		4
.L_17:
        /*0068*/ 	.byte	0x03, 0x19
        /*006a*/ 	.short	0x001c


	//----- nvinfo : EIATTR_PARAM_CBANK
	.align		4
        /*006c*/ 	.byte	0x04, 0x0a
        /*006e*/ 	.short	(.L_19 - .L_18)
	.align		4
.L_18:
        /*0070*/ 	.word	index@(.nv.constant0.matrixMul)
        /*0074*/ 	.short	0x0380
        /*0076*/ 	.short	0x001c


	//----- nvinfo : EIATTR_SW_WAR
	.align		4
.L_19:
        /*0078*/ 	.byte	0x04, 0x36
        /*007a*/ 	.short	(.L_21 - .L_20)
.L_20:
        /*007c*/ 	.word	0x00000008
.L_21:


//--------------------- .nv.callgraph             --------------------------
	.section	.nv.callgraph,"",@"SHT_CUDA_CALLGRAPH"
	.align	4
	.sectionentsize	8
	.align		4
        /*0000*/ 	.word	0x00000000
	.align		4
        /*0004*/ 	.word	0xffffffff
	.align		4
        /*0008*/ 	.word	0x00000000
	.align		4
        /*000c*/ 	.word	0xfffffffe
	.align		4
        /*0010*/ 	.word	0x00000000
	.align		4
        /*0014*/ 	.word	0xfffffffd
	.align		4
        /*0018*/ 	.word	0x00000000
	.align		4
        /*001c*/ 	.word	0xfffffffc


//--------------------- .text.matrixMul           --------------------------
	.section	.text.matrixMul,"ax",@progbits
	.align	128
        .global         matrixMul
        .type           matrixMul,@function
        .size           matrixMul,(.L_x_3 - matrixMul)
        .other          matrixMul,@"STO_CUDA_ENTRY STV_DEFAULT"
matrixMul:
.text.matrixMul:
[----:B------:R-:W-:Y:S01]  /*0000*/  LDC R1, c[0x0][0x37c] ;  /* 0x0000df00ff017b82 */ /* 0x000fe20000000800 */
[----:B------:R-:W0:Y:S01]  /*0010*/  LDCU UR6, c[0x0][0x398] ;  /* 0x00007300ff0677ac */ /* 0x000e220008000800 */
[----:B------:R-:W1:Y:S06]  /*0020*/  S2R R7, SR_TID.Y ;  /* 0x0000000000077919 */ /* 0x000e6c0000002200 */
[----:B------:R-:W1:Y:S01]  /*0030*/  LDC R2, c[0x0][0x364] ;  /* 0x0000d900ff027b82 */ /* 0x000e620000000800 */
[----:B------:R-:W-:Y:S01]  /*0040*/  HFMA2 R23, -RZ, RZ, 0, 0 ;  /* 0x00000000ff177431 */ /* 0x000fe200000001ff */
[----:B------:R-:W2:Y:S01]  /*0050*/  LDCU.64 UR8, c[0x0][0x358] ;  /* 0x00006b00ff0877ac */ /* 0x000ea20008000a00 */
[----:B------:R-:W3:Y:S05]  /*0060*/  S2R R3, SR_TID.X ;  /* 0x0000000000037919 */ /* 0x000eea0000002100 */
[----:B------:R-:W1:Y:S08]  /*0070*/  S2UR UR4, SR_CTAID.Y ;  /* 0x00000000000479c3 */ /* 0x000e700000002600 */
[----:B------:R-:W3:Y:S01]  /*0080*/  S2UR UR5, SR_CTAID.X ;  /* 0x00000000000579c3 */ /* 0x000ee20000002500 */
[----:B0-----:R-:W-:-:S04]  /*0090*/  MOV R0, UR6 ;  /* 0x0000000600007c02 */ /* 0x001fc80008000f00 */
[----:B------:R-:W-:-:S03]  /*00a0*/  ISETP.GE.AND P0, PT, R0, 0x1, PT ;  /* 0x000000010000780c */ /* 0x000fc60003f06270 */
[----:B------:R-:W3:Y:S01]  /*00b0*/  LDC R5, c[0x0][0x360] ;  /* 0x0000d800ff057b82 */ /* 0x000ee20000000800 */
[----:B-1----:R-:W-:Y:S02]  /*00c0*/  IMAD R2, R2, UR4, R7 ;  /* 0x0000000402027c24 */ /* 0x002fe4000f8e0207 */
[----:B---3--:R-:W-:-:S07]  /*00d0*/  IMAD R5, R5, UR5, R3 ;  /* 0x0000000505057c24 */ /* 0x008fce000f8e0203 */
[----:B--2---:R-:W-:Y:S05]  /*00e0*/  @!P0 BRA `(.L_x_0) ;  /* 0x0000000400308947 */ /* 0x004fea0003800000 */
[----:B------:R-:W0:Y:S01]  /*00f0*/  S2UR UR6, SR_CgaCtaId ;  /* 0x00000000000679c3 */ /* 0x000e220000008800 */
[----:B------:R-:W-:Y:S01]  /*0100*/  UMOV UR4, 0x400 ;  /* 0x0000040000047882 */ /* 0x000fe20000000000 */
[----:B------:R-:W-:Y:S01]  /*0110*/  IADD3 R6, PT, PT, R0, 0xf, RZ ;  /* 0x0000000f00067810 */ /* 0x000fe20007ffe0ff */
[----:B------:R-:W-:Y:S01]  /*0120*/  UIADD3 UR5, UPT, UPT, UR4, 0x400, URZ ;  /* 0x0000040004057890 */ /* 0x000fe2000fffe0ff */
[----:B------:R-:W-:Y:S01]  /*0130*/  MOV R23, RZ ;  /* 0x000000ff00177202 */ /* 0x000fe20000000f00 */
[-C--:B------:R-:W-:Y:S01]  /*0140*/  IMAD R17, R7, R0.reuse, R5 ;  /* 0x0000000007117224 */ /* 0x080fe200078e0205 */
[----:B------:R-:W-:Y:S01]  /*0150*/  SHF.R.U32.HI R19, RZ, 0x4, R6 ;  /* 0x00000004ff137819 */ /* 0x000fe20000011606 */
[----:B------:R-:W-:Y:S01]  /*0160*/  IMAD R6, R2, R0, R3 ;  /* 0x0000000002067224 */ /* 0x000fe200078e0203 */
[----:B------:R-:W1:Y:S02]  /*0170*/  LDC R4, c[0x0][0x398] ;  /* 0x0000e600ff047b82 */ /* 0x000e640000000800 */
[----:B------:R-:W-:Y:S01]  /*0180*/  IADD3 R19, PT, PT, -R19, RZ, RZ ;  /* 0x000000ff13137210 */ /* 0x000fe20007ffe1ff */
[----:B0-----:R-:W-:-:S02]  /*0190*/  ULEA UR4, UR6, UR4, 0x18 ;  /* 0x0000000406047291 */ /* 0x001fc4000f8ec0ff */
[----:B------:R-:W-:-:S04]  /*01a0*/  ULEA UR5, UR6, UR5, 0x18 ;  /* 0x0000000506057291 */ /* 0x000fc8000f8ec0ff */
[----:B------:R-:W-:Y:S02]  /*01b0*/  LEA R18, R7, UR4, 0x6 ;  /* 0x0000000407127c11 */ /* 0x000fe4000f8e30ff */
[C---:B------:R-:W-:Y:S02]  /*01c0*/  LEA R20, R3.reuse, UR5, 0x2 ;  /* 0x0000000503147c11 */ /* 0x040fe4000f8e10ff */
[----:B------:R-:W-:Y:S02]  /*01d0*/  LEA R21, R3, R18, 0x2 ;  /* 0x0000001203157211 */ /* 0x000fe400078e10ff */
[----:B------:R-:W-:-:S07]  /*01e0*/  LEA R16, R7, R20, 0x6 ;  /* 0x0000001407107211 */ /* 0x000fce00078e30ff */
.L_x_1:
[----:B-1----:R-:W-:Y:S01]  /*01f0*/  MOV R0, R4 ;  /* 0x0000000400007202 */ /* 0x002fe20000000f00 */
[----:B------:R-:W-:Y:S01]  /*0200*/  HFMA2 R22, -RZ, RZ, 0, 0 ;  /* 0x00000000ff167431 */ /* 0x000fe200000001ff */
[----:B------:R-:W-:Y:S02]  /*0210*/  VIMNMX.U32 R9, PT, PT, R2, R3, !PT ;  /* 0x0000000302097248 */ /* 0x000fe40007fe0000 */
[-C--:B------:R-:W-:Y:S02]  /*0220*/  ISETP.GE.U32.AND P0, PT, R7, R0.reuse, PT ;  /* 0x000000000700720c */ /* 0x080fe40003f06070 */
[-C--:B------:R-:W-:Y:S02]  /*0230*/  ISETP.GE.U32.AND P1, PT, R9, R0.reuse, PT ;  /* 0x000000000900720c */ /* 0x080fe40003f26070 */
[----:B------:R-:W-:Y:S02]  /*0240*/  ISETP.GE.OR P0, PT, R5, R0, P0 ;  /* 0x000000000500720c */ /* 0x000fe40000706670 */
[----:B------:R-:W-:-:S09]  /*0250*/  MOV R27, RZ ;  /* 0x000000ff001b7202 */ /* 0x000fd20000000f00 */
[----:B------:R-:W0:Y:S08]  /*0260*/  @!P1 LDC.64 R10, c[0x0][0x380] ;  /* 0x0000e000ff0a9b82 */ /* 0x000e300000000a00 */
[----:B------:R-:W1:Y:S01]  /*0270*/  @!P0 LDC.64 R8, c[0x0][0x388] ;  /* 0x0000e200ff088b82 */ /* 0x000e620000000a00 */
[----:B0-----:R-:W-:-:S05]  /*0280*/  @!P1 IMAD.WIDE.U32 R10, R6, 0x4, R10 ;  /* 0x00000004060a9825 */ /* 0x001fca00078e000a */
[----:B------:R-:W2:Y:S01]  /*0290*/  @!P1 LDG.E R22, desc[UR8][R10.64] ;  /* 0x000000080a169981 */ /* 0x000ea2000c1e1900 */
[----:B-1----:R-:W-:-:S05]  /*02a0*/  @!P0 IMAD.WIDE.U32 R8, R17, 0x4, R8 ;  /* 0x0000000411088825 */ /* 0x002fca00078e0008 */
[----:B------:R-:W3:Y:S01]  /*02b0*/  @!P0 LDG.E R27, desc[UR8][R8.64] ;  /* 0x00000008081b8981 */ /* 0x000ee2000c1e1900 */
[----:B------:R-:W-:-:S04]  /*02c0*/  IADD3 R19, PT, PT, R19, 0x1, RZ ;  /* 0x0000000113137810 */ /* 0x000fc80007ffe0ff */
[----:B------:R-:W-:Y:S02]  /*02d0*/  ISETP.NE.AND P0, PT, R19, RZ, PT ;  /* 0x000000ff1300720c */ /* 0x000fe40003f05270 */
[----:B------:R-:W-:Y:S02]  /*02e0*/  IADD3 R3, PT, PT, R3, 0x10, RZ ;  /* 0x0000001003037810 */ /* 0x000fe40007ffe0ff */
[----:B------:R-:W-:Y:S02]  /*02f0*/  IADD3 R7, PT, PT, R7, 0x10, RZ ;  /* 0x0000001007077810 */ /* 0x000fe40007ffe0ff */
[----:B------:R-:W-:Y:S02]  /*0300*/  IADD3 R6, PT, PT, R6, 0x10, RZ ;  /* 0x0000001006067810 */ /* 0x000fe40007ffe0ff */
[----:B------:R-:W-:Y:S01]  /*0310*/  LEA R17, R0, R17, 0x4 ;  /* 0x0000001100117211 */ /* 0x000fe200078e20ff */
[----:B--2---:R-:W-:Y:S04]  /*0320*/  STS [R21], R22 ;  /* 0x0000001615007388 */ /* 0x004fe80000000800 */
[----:B---3--:R-:W-:Y:S01]  /*0330*/  STS [R16], R27 ;  /* 0x0000001b10007388 */ /* 0x008fe20000000800 */
[----:B------:R-:W-:Y:S06]  /*0340*/  BAR.SYNC.DEFER_BLOCKING 0x0 ;  /* 0x0000000000007b1d */ /* 0x000fec0000010000 */
[----:B------:R-:W-:Y:S04]  /*0350*/  LDS R26, [R20] ;  /* 0x00000000141a7984 */ /* 0x000fe80000000800 */
[----:B------:R-:W0:Y:S04]  /*0360*/  LDS.128 R12, [R18] ;  /* 0x00000000120c7984 */ /* 0x000e280000000c00 */
[----:B------:R-:W1:Y:S04]  /*0370*/  LDS R29, [R20+0x40] ;  /* 0x00004000141d7984 */ /* 0x000e680000000800 */
[----:B------:R-:W2:Y:S04]  /*0380*/  LDS R25, [R20+0x80] ;  /* 0x0000800014197984 */ /* 0x000ea80000000800 */
[----:B------:R-:W3:Y:S04]  /*0390*/  LDS R24, [R20+0xc0] ;  /* 0x0000c00014187984 */ /* 0x000ee80000000800 */
[----:B------:R-:W-:Y:S04]  /*03a0*/  LDS.128 R8, [R18+0x10] ;  /* 0x0000100012087984 */ /* 0x000fe80000000c00 */
[----:B------:R-:W-:Y:S04]  /*03b0*/  LDS R22, [R20+0x140] ;  /* 0x0001400014167984 */ /* 0x000fe80000000800 */
[----:B------:R-:W-:Y:S01]  /*03c0*/  LDS R27, [R20+0x200] ;  /* 0x00020000141b7984 */ /* 0x000fe20000000800 */
[----:B0-----:R-:W-:-:S03]  /*03d0*/  FFMA R12, R12, R26, R23 ;  /* 0x0000001a0c0c7223 */ /* 0x001fc60000000017 */
[----:B------:R-:W0:Y:S01]  /*03e0*/  LDS R23, [R20+0x100] ;  /* 0x0001000014177984 */ /* 0x000e220000000800 */
[----:B-1----:R-:W-:-:S03]  /*03f0*/  FFMA R12, R29, R13, R12 ;  /* 0x0000000d1d0c7223 */ /* 0x002fc6000000000c */
[----:B------:R-:W-:Y:S01]  /*0400*/  LDS R26, [R20+0x1c0] ;  /* 0x0001c000141a7984 */ /* 0x000fe20000000800 */
[----:B--2---:R-:W-:-:S03]  /*0410*/  FFMA R13, R25, R14, R12 ;  /* 0x0000000e190d7223 */ /* 0x004fc6000000000c */
[----:B------:R-:W1:Y:S01]  /*0420*/  LDS R25, [R20+0x180] ;  /* 0x0001800014197984 */ /* 0x000e620000000800 */
[----:B---3--:R-:W-:-:S03]  /*0430*/  FFMA R13, R24, R15, R13 ;  /* 0x0000000f180d7223 */ /* 0x008fc6000000000d */
[----:B------:R-:W-:Y:S01]  /*0440*/  LDS R24, [R20+0x240] ;  /* 0x0002400014187984 */ /* 0x000fe20000000800 */
[----:B0-----:R-:W-:-:S03]  /*0450*/  FFMA R23, R8, R23, R13 ;  /* 0x0000001708177223 */ /* 0x001fc6000000000d */
[----:B------:R-:W0:Y:S01]  /*0460*/  LDS.128 R12, [R18+0x20] ;  /* 0x00002000120c7984 */ /* 0x000e220000000c00 */
[----:B------:R-:W-:-:S03]  /*0470*/  FFMA R22, R22, R9, R23 ;  /* 0x0000000916167223 */ /* 0x000fc60000000017 */
[----:B------:R-:W2:Y:S01]  /*0480*/  LDS R23, [R20+0x280] ;  /* 0x0002800014177984 */ /* 0x000ea20000000800 */
[----:B-1----:R-:W-:-:S03]  /*0490*/  FFMA R25, R25, R10, R22 ;  /* 0x0000000a19197223 */ /* 0x002fc60000000016 */
[----:B------:R-:W1:Y:S01]  /*04a0*/  LDS R22, [R20+0x2c0] ;  /* 0x0002c00014167984 */ /* 0x000e620000000800 */
[----:B------:R-:W-:-:S03]  /*04b0*/  FFMA R11, R26, R11, R25 ;  /* 0x0000000b1a0b7223 */ /* 0x000fc60000000019 */
[----:B------:R-:W-:Y:S01]  /*04c0*/  LDS R25, [R20+0x300] ;  /* 0x0003000014197984 */ /* 0x000fe20000000800 */
[----:B0-----:R-:W-:-:S03]  /*04d0*/  FFMA R27, R12, R27, R11 ;  /* 0x0000001b0c1b7223 */ /* 0x001fc6000000000b */
[----:B------:R-:W0:Y:S01]  /*04e0*/  LDS.128 R8, [R18+0x30] ;  /* 0x0000300012087984 */ /* 0x000e220000000c00 */
[----:B------:R-:W-:-:S03]  /*04f0*/  FFMA R24, R24, R13, R27 ;  /* 0x0000000d18187223 */ /* 0x000fc6000000001b */
[----:B------:R-:W3:Y:S04]  /*0500*/  LDS R27, [R20+0x340] ;  /* 0x00034000141b7984 */ /* 0x000ee80000000800 */
[----:B------:R-:W4:Y:S04]  /*0510*/  LDS R13, [R20+0x380] ;  /* 0x00038000140d7984 */ /* 0x000f280000000800 */
[----:B------:R-:W5:Y:S01]  /*0520*/  LDS R12, [R20+0x3c0] ;  /* 0x0003c000140c7984 */ /* 0x000f620000000800 */
[----:B--2---:R-:W-:-:S04]  /*0530*/  FFMA R23, R23, R14, R24 ;  /* 0x0000000e17177223 */ /* 0x004fc80000000018 */
[----:B-1----:R-:W-:-:S04]  /*0540*/  FFMA R15, R22, R15, R23 ;  /* 0x0000000f160f7223 */ /* 0x002fc80000000017 */
[----:B0-----:R-:W-:-:S04]  /*0550*/  FFMA R8, R8, R25, R15 ;  /* 0x0000001908087223 */ /* 0x001fc8000000000f */
[----:B---3--:R-:W-:-:S04]  /*0560*/  FFMA R8, R27, R9, R8 ;  /* 0x000000091b087223 */ /* 0x008fc80000000008 */
[----:B----4-:R-:W-:-:S04]  /*0570*/  FFMA R13, R13, R10, R8 ;  /* 0x0000000a0d0d7223 */ /* 0x010fc80000000008 */
[----:B-----5:R-:W-:Y:S01]  /*0580*/  FFMA R23, R12, R11, R13 ;  /* 0x0000000b0c177223 */ /* 0x020fe2000000000d */
[----:B------:R-:W-:Y:S06]  /*0590*/  BAR.SYNC.DEFER_BLOCKING 0x0 ;  /* 0x0000000000007b1d */ /* 0x000fec0000010000 */
[----:B------:R-:W-:Y:S05]  /*05a0*/  @P0 BRA `(.L_x_1) ;  /* 0xfffffffc00100947 */ /* 0x000fea000383ffff */
.L_x_0:
[----:B------:R-:W-:-:S04]  /*05b0*/  VIMNMX R3, PT, PT, R2, R5, !PT ;  /* 0x0000000502037248 */ /* 0x000fc80007fe0100 */
[----:B------:R-:W-:-:S13]  /*05c0*/  ISETP.GE.AND P0, PT, R3, R0, PT ;  /* 0x000000000300720c */ /* 0x000fda0003f06270 */
[----:B------:R-:W-:Y:S05]  /*05d0*/  @P0 EXIT ;  /* 0x000000000000094d */ /* 0x000fea0003800000 */
[----:B------:R-:W0:Y:S01]  /*05e0*/  LDC.64 R6, c[0x0][0x390] ;  /* 0x0000e400ff067b82 */ /* 0x000e220000000a00 */
[----:B------:R-:W-:-:S04]  /*05f0*/  IMAD R3, R2, R0, R5 ;  /* 0x0000000002037224 */ /* 0x000fc800078e0205 */
[----:B0-----:R-:W-:-:S05]  /*0600*/  IMAD.WIDE R2, R3, 0x4, R6 ;  /* 0x0000000403027825 */ /* 0x001fca00078e0206 */
[----:B------:R-:W-:Y:S01]  /*0610*/  STG.E desc[UR8][R2.64], R23 ;  /* 0x0000001702007986 */ /* 0x000fe2000c101908 */
[----:B------:R-:W-:Y:S05]  /*0620*/  EXIT ;  /* 0x000000000000794d */ /* 0x000fea0003800000 */
.L_x_2:
[----:B------:R-:W-:-:S00]  /*0630*/  BRA `(.L_x_2) ;  /* 0xfffffffc00fc7947 */ /* 0x000fc0000383ffff */
[----:B------:R-:W-:-:S00]  /*0640*/  NOP ;  /* 0x0000000000007918 */ /* 0x000fc00000000000 */
        /* <DEDUP_REMOVED lines=11> */
.L_x_3:


//--------------------- .nv.shared.matrixMul      --------------------------
	.section	.nv.shared.matrixMul,"aw",@nobits
	.sectionflags	@""
	.align	4
.nv.shared.matrixMul:
	.zero		3072


//--------------------- .nv.shared.reserved.0     --------------------------
	.section	.nv.shared.reserved.0,"aw",@nobits
	.weak		__nv_reservedSMEM_offset_0_alias
	.size		__nv_reservedSMEM_offset_0_alias, 0, 64
	.other		__nv_reservedSMEM_offset_0_alias,@"STO_CUDA_RESERVED_SHARED STV_DEFAULT"
__nv_reservedSMEM_offset_0_alias:
	.zero		0
	.zero		64


//--------------------- .nv.constant0.matrixMul   --------------------------
	.section	.nv.constant0.matrixMul,"a",@progbits
	.sectionflags	@""
	.align	4
.nv.constant0.matrixMul:
	.zero		924


//--------------------- SYMBOLS --------------------------

	.type		.nv.reservedSmem.offset0,@object
	.size		.nv.reservedSmem.offset0,0x4
	.type		.nv.reservedSmem.cap,@object
	.size		.nv.reservedSmem.cap,0x4
